	.headerflags	@"EF_CUDA_TEXMODE_UNIFIED EF_CUDA_64BIT_ADDRESS EF_CUDA_SM86 EF_CUDA_VIRTUAL_SM(EF_CUDA_SM86)"
	.elftype	@"ET_EXEC"


//--------------------- .nv.info                  --------------------------
	.section	.nv.info,"",@"SHT_CUDA_INFO"
	.align	4


	//----- nvinfo : EIATTR_REGCOUNT
	.align		4
        /*0000*/ 	.byte	0x04, 0x2f
        /*0002*/ 	.short	(.L_1 - .L_0)
	.align		4
.L_0:
        /*0004*/ 	.word	index@(triton_)
        /*0008*/ 	.word	0x00000027


	//----- nvinfo : EIATTR_MIN_STACK_SIZE
	.align		4
.L_1:
        /*000c*/ 	.byte	0x04, 0x12
        /*000e*/ 	.short	(.L_3 - .L_2)
	.align		4
.L_2:
        /*0010*/ 	.word	index@(triton_)
        /*0014*/ 	.word	0x00000000


	//----- nvinfo : EIATTR_FRAME_SIZE
	.align		4
.L_3:
        /*0018*/ 	.byte	0x04, 0x11
        /*001a*/ 	.short	(.L_5 - .L_4)
	.align		4
.L_4:
        /*001c*/ 	.word	index@(triton_)
        /*0020*/ 	.word	0x00000000


	//----- nvinfo : EIATTR_MIN_STACK_SIZE
	.align		4
.L_5:
        /*0024*/ 	.byte	0x04, 0x12
        /*0026*/ 	.short	(.L_7 - .L_6)
	.align		4
.L_6:
        /*0028*/ 	.word	index@(triton_)
        /*002c*/ 	.word	0x00000000
.L_7:


//--------------------- .nv.info.triton_          --------------------------
	.section	.nv.info.triton_,"",@"SHT_CUDA_INFO"
	.sectionflags	@""
	.align	4


	//----- nvinfo : EIATTR_CUDA_API_VERSION
	.align		4
        /*0000*/ 	.byte	0x04, 0x37
        /*0002*/ 	.short	(.L_9 - .L_8)
.L_8:
        /*0004*/ 	.word	0x0000007c


	//----- nvinfo : EIATTR_SW2861232_WAR
	.align		4
.L_9:
        /*0008*/ 	.byte	0x01, 0x35
	.zero		2


	//----- nvinfo : EIATTR_PARAM_CBANK
	.align		4
        /*000c*/ 	.byte	0x04, 0x0a
        /*000e*/ 	.short	(.L_11 - .L_10)
	.align		4
.L_10:
        /*0010*/ 	.word	index@(.nv.constant0.triton_)
        /*0014*/ 	.short	0x0160
        /*0016*/ 	.short	0x0020


	//----- nvinfo : EIATTR_CBANK_PARAM_SIZE
	.align		4
.L_11:
        /*0018*/ 	.byte	0x03, 0x19
        /*001a*/ 	.short	0x0020


	//----- nvinfo : EIATTR_KPARAM_INFO
	.align		4
        /*001c*/ 	.byte	0x04, 0x17
        /*001e*/ 	.short	(.L_13 - .L_12)
.L_12:
        /*0020*/ 	.word	0x00000000
        /*0024*/ 	.short	0x0003
        /*0026*/ 	.short	0x0018
        /*0028*/ 	.byte	0x00, 0xf4, 0x21, 0x00


	//----- nvinfo : EIATTR_KPARAM_INFO
	.align		4
.L_13:
        /*002c*/ 	.byte	0x04, 0x17
        /*002e*/ 	.short	(.L_15 - .L_14)
.L_14:
        /*0030*/ 	.word	0x00000000
        /*0034*/ 	.short	0x0002
        /*0036*/ 	.short	0x0010
        /*0038*/ 	.byte	0x00, 0xf0, 0x11, 0x00


	//----- nvinfo : EIATTR_KPARAM_INFO
	.align		4
.L_15:
        /*003c*/ 	.byte	0x04, 0x17
        /*003e*/ 	.short	(.L_17 - .L_16)
.L_16:
        /*0040*/ 	.word	0x00000000
        /*0044*/ 	.short	0x0001
        /*0046*/ 	.short	0x0008
        /*0048*/ 	.byte	0x00, 0xf4, 0x21, 0x00


	//----- nvinfo : EIATTR_KPARAM_INFO
	.align		4
.L_17:
        /*004c*/ 	.byte	0x04, 0x17
        /*004e*/ 	.short	(.L_19 - .L_18)
.L_18:
        /*0050*/ 	.word	0x00000000
        /*0054*/ 	.short	0x0000
        /*0056*/ 	.short	0x0000
        /*0058*/ 	.byte	0x00, 0xf4, 0x21, 0x00


	//----- nvinfo : EIATTR_MAXREG_COUNT
	.align		4
.L_19:
        /*005c*/ 	.byte	0x03, 0x1b
        /*005e*/ 	.short	0x00ff


	//----- nvinfo : EIATTR_EXIT_INSTR_OFFSETS
	.align		4
        /*0060*/ 	.byte	0x04, 0x1c
        /*0062*/ 	.short	(.L_21 - .L_20)


	//   ....[0]....
.L_20:
        /*0064*/ 	.word	0x000013c0


	//   ....[1]....
        /*0068*/ 	.word	0x000013e0


	//----- nvinfo : EIATTR_REQNTID
	.align		4
.L_21:
        /*006c*/ 	.byte	0x04, 0x10
        /*006e*/ 	.short	(.L_23 - .L_22)
.L_22:
        /*0070*/ 	.word	0x00000080
        /*0074*/ 	.word	0x00000001
        /*0078*/ 	.word	0x00000001
.L_23:


//--------------------- .nv.callgraph             --------------------------
	.section	.nv.callgraph,"",@"SHT_CUDA_CALLGRAPH"
	.align	4
	.sectionentsize	8
	.align		4
        /*0000*/ 	.word	0x00000000
	.align		4
        /*0004*/ 	.word	0xffffffff
	.align		4
        /*0008*/ 	.word	0x00000000
	.align		4
        /*000c*/ 	.word	0xfffffffe
	.align		4
        /*0010*/ 	.word	0x00000000
	.align		4
        /*0014*/ 	.word	0xfffffffd
	.align		4
        /*0018*/ 	.word	0x00000000
	.align		4
        /*001c*/ 	.word	0xfffffffc


//--------------------- .nv.rel.action            --------------------------
	.section	.nv.rel.action,"",@"SHT_CUDA_RELOCINFO"
	.align	8
	.sectionentsize	8
        /*0000*/ 	.byte	0x73, 0x00, 0x00, 0x00, 0x00, 0x00, 0x00, 0x00, 0x00, 0x00, 0x00, 0x11, 0x25, 0x00, 0x05, 0x36


//--------------------- .nv.constant0.triton_     --------------------------
	.section	.nv.constant0.triton_,"a",@progbits
	.sectionflags	@""
	.align	4
.nv.constant0.triton_:
	.zero		384


//--------------------- .text.triton_             --------------------------
	.section	.text.triton_,"ax",@progbits
	.sectioninfo	@"SHI_REGISTERS=39"
	.align	128
        .global         triton_
        .type           triton_,@function
        .size           triton_,(.L_x_1 - triton_)
        .other          triton_,@"STO_CUDA_ENTRY STV_DEFAULT"
triton_:
.text.triton_:
[----:B------:R-:W-:Y:S02]  /*0000*/  MOV R1, c[0x0][0x28] ;  /* 0x00000a0000017a02 */ /* 0x000fe40000000f00 */
[----:B------:R-:W0:Y:S01]  /*0010*/  S2R R0, SR_TID.X ;  /* 0x0000000000007919 */ /* 0x000e220000002100 */
[----:B------:R-:W-:Y:S01]  /*0020*/  MOV R6, 0x2 ;  /* 0x0000000200067802 */ /* 0x000fe20000000f00 */
[----:B------:R-:W-:Y:S01]  /*0030*/  CS2R R20, SRZ ;  /* 0x0000000000147805 */ /* 0x000fe2000001ff00 */
[----:B------:R-:W-:Y:S01]  /*0040*/  CS2R R22, SRZ ;  /* 0x0000000000167805 */ /* 0x000fe2000001ff00 */
[----:B------:R-:W1:Y:S01]  /*0050*/  S2R R3, SR_CTAID.X ;  /* 0x0000000000037919 */ /* 0x000e620000002500 */
[----:B------:R-:W-:Y:S01]  /*0060*/  CS2R R24, SRZ ;  /* 0x0000000000187805 */ /* 0x000fe2000001ff00 */
[----:B------:R-:W-:Y:S01]  /*0070*/  CS2R R26, SRZ ;  /* 0x00000000001a7805 */ /* 0x000fe2000001ff00 */
[----:B------:R-:W-:Y:S01]  /*0080*/  ULDC.64 UR4, c[0x0][0x118] ;  /* 0x0000460000047ab9 */ /* 0x000fe20000000a00 */
[----:B0-----:R-:W-:-:S04]  /*0090*/  SHF.L.U32 R0, R0, 0x3, RZ ;  /* 0x0000000300007819 */ /* 0x001fc800000006ff */
[----:B------:R-:W-:-:S04]  /*00a0*/  LOP3.LUT R0, R0, 0x3f8, RZ, 0xc0, !PT ;  /* 0x000003f800007812 */ /* 0x000fc800078ec0ff */
[----:B-1----:R-:W-:-:S04]  /*00b0*/  LEA R0, R3, R0, 0xb ;  /* 0x0000000003007211 */ /* 0x002fc800078e58ff */
[C---:B------:R-:W-:Y:S01]  /*00c0*/  ISETP.GE.AND P1, PT, R0.reuse, 0x39c00, PT ;  /* 0x00039c000000780c */ /* 0x040fe20003f26270 */
[----:B------:R-:W-:-:S04]  /*00d0*/  IMAD.HI R2, R0, 0x2aaaaaab, RZ ;  /* 0x2aaaaaab00027827 */ /* 0x000fc800078e02ff */
[----:B------:R-:W-:Y:S01]  /*00e0*/  IMAD.WIDE R16, R0, R6, c[0x0][0x160] ;  /* 0x0000580000107625 */ /* 0x000fe200078e0206 */
[----:B------:R-:W-:-:S04]  /*00f0*/  SHF.R.U32.HI R3, RZ, 0x1f, R2 ;  /* 0x0000001fff037819 */ /* 0x000fc80000011602 */
[----:B------:R-:W-:-:S03]  /*0100*/  LEA.HI R3, R2, R3, RZ, 0x17 ;  /* 0x0000000302037211 */ /* 0x000fc600078fb8ff */
[----:B------:R-:W2:Y:S02]  /*0110*/  @!P1 LDG.E.128 R24, [R16.64] ;  /* 0x0000000410189981 */ /* 0x000ea4000c1e1d00 */
[----:B------:R-:W-:-:S04]  /*0120*/  IMAD R3, R3, -0xc00, R0 ;  /* 0xfffff40003037824 */ /* 0x000fc800078e0200 */
[----:B------:R-:W-:-:S05]  /*0130*/  IMAD.WIDE R2, R3, R6, c[0x0][0x168] ;  /* 0x00005a0003027625 */ /* 0x000fca00078e0206 */
[----:B------:R0:W3:Y:S01]  /*0140*/  @!P1 LDG.E.EL.128 R20, [R2.64] ;  /* 0x0000000402149981 */ /* 0x0000e2000c2e1d00 */
[----:B------:R-:W-:-:S05]  /*0150*/  IADD3 R0, R0, 0x400, RZ ;  /* 0x0000040000007810 */ /* 0x000fca0007ffe0ff */
[----:B------:R-:W-:-:S05]  /*0160*/  IMAD.HI R4, R0, 0x2aaaaaab, RZ ;  /* 0x2aaaaaab00047827 */ /* 0x000fca00078e02ff */
[----:B------:R-:W-:Y:S02]  /*0170*/  SHF.R.U32.HI R5, RZ, 0x1f, R4 ;  /* 0x0000001fff057819 */ /* 0x000fe40000011604 */
[----:B------:R-:W-:Y:S02]  /*0180*/  ISETP.GE.AND P0, PT, R0, 0x39c00, PT ;  /* 0x00039c000000780c */ /* 0x000fe40003f06270 */
[----:B------:R-:W-:Y:S01]  /*0190*/  LEA.HI R5, R4, R5, RZ, 0x17 ;  /* 0x0000000504057211 */ /* 0x000fe200078fb8ff */
[----:B------:R-:W-:Y:S01]  /*01a0*/  CS2R R8, SRZ ;  /* 0x0000000000087805 */ /* 0x000fe2000001ff00 */
[----:B------:R-:W-:-:S03]  /*01b0*/  CS2R R10, SRZ ;  /* 0x00000000000a7805 */ /* 0x000fc6000001ff00 */
[----:B------:R-:W-:Y:S01]  /*01c0*/  IMAD R5, R5, -0xc00, R0 ;  /* 0xfffff40005057824 */ /* 0x000fe200078e0200 */
[----:B------:R-:W-:Y:S01]  /*01d0*/  CS2R R12, SRZ ;  /* 0x00000000000c7805 */ /* 0x000fe2000001ff00 */
[----:B------:R-:W-:Y:S02]  /*01e0*/  CS2R R14, SRZ ;  /* 0x00000000000e7805 */ /* 0x000fe4000001ff00 */
[----:B0-----:R-:W-:-:S04]  /*01f0*/  IMAD.WIDE R2, R5, R6, c[0x0][0x168] ;  /* 0x00005a0005027625 */ /* 0x001fc800078e0206 */
[----:B------:R-:W4:Y:S04]  /*0200*/  @!P0 LDG.E.128 R12, [R16.64+0x800] ;  /* 0x00080004100c8981 */ /* 0x000f28000c1e1d00 */
[----:B------:R0:W5:Y:S01]  /*0210*/  @!P0 LDG.E.EL.128 R8, [R2.64] ;  /* 0x0000000402088981 */ /* 0x000162000c2e1d00 */
[----:B--2---:R-:W-:Y:S02]  /*0220*/  SHF.L.U32 R7, R24, 0x10, RZ ;  /* 0x0000001018077819 */ /* 0x004fe400000006ff */
[----:B------:R-:W-:Y:S02]  /*0230*/  SHF.L.U32 R6, R25, 0x10, RZ ;  /* 0x0000001019067819 */ /* 0x000fe400000006ff */
[----:B---3--:R-:W-:Y:S02]  /*0240*/  SHF.L.U32 R0, R20, 0x10, RZ ;  /* 0x0000001014007819 */ /* 0x008fe400000006ff */
[----:B------:R-:W-:-:S03]  /*0250*/  SHF.L.U32 R5, R21, 0x10, RZ ;  /* 0x0000001015057819 */ /* 0x000fc600000006ff */
[----:B------:R-:W-:Y:S01]  /*0260*/  FADD R7, R7, R0 ;  /* 0x0000000007077221 */ /* 0x000fe20000000000 */
[----:B------:R-:W-:Y:S01]  /*0270*/  SHF.L.U32 R4, R26, 0x10, RZ ;  /* 0x000000101a047819 */ /* 0x000fe200000006ff */
[----:B------:R-:W-:Y:S01]  /*0280*/  FADD R6, R6, R5 ;  /* 0x0000000506067221 */ /* 0x000fe20000000000 */
[----:B------:R-:W-:Y:S01]  /*0290*/  SHF.L.U32 R5, R22, 0x10, RZ ;  /* 0x0000001016057819 */ /* 0x000fe200000006ff */
[----:B------:R-:W-:Y:S01]  /*02a0*/  FFMA R0, R7, -1.7020000219345092773, RZ ;  /* 0xbfd9db2307007823 */ /* 0x000fe200000000ff */
[----:B------:R-:W-:-:S03]  /*02b0*/  SHF.L.U32 R18, R23, 0x10, RZ ;  /* 0x0000001017127819 */ /* 0x000fc600000006ff */
[----:B------:R-:W-:Y:S01]  /*02c0*/  FMUL R19, R0, 1.4426950216293334961 ;  /* 0x3fb8aa3b00137820 */ /* 0x000fe20000400000 */
[----:B------:R-:W-:Y:S01]  /*02d0*/  FADD R4, R4, R5 ;  /* 0x0000000504047221 */ /* 0x000fe20000000000 */
[----:B------:R-:W-:Y:S01]  /*02e0*/  FFMA R0, R6, -1.7020000219345092773, RZ ;  /* 0xbfd9db2306007823 */ /* 0x000fe200000000ff */
[----:B------:R-:W-:Y:S02]  /*02f0*/  SHF.L.U32 R5, R27, 0x10, RZ ;  /* 0x000000101b057819 */ /* 0x000fe400000006ff */
[----:B------:R-:W-:Y:S02]  /*0300*/  PRMT R24, R24, 0x7632, R24 ;  /* 0x0000763218187816 */ /* 0x000fe40000000018 */
[----:B------:R-:W-:Y:S01]  /*0310*/  PRMT R20, R20, 0x7632, R20 ;  /* 0x0000763214147816 */ /* 0x000fe20000000014 */
[----:B0-----:R-:W-:Y:S01]  /*0320*/  FMUL R2, R0, 1.4426950216293334961 ;  /* 0x3fb8aa3b00027820 */ /* 0x001fe20000400000 */
[----:B------:R-:W-:Y:S01]  /*0330*/  FFMA R0, R4, -1.7020000219345092773, RZ ;  /* 0xbfd9db2304007823 */ /* 0x000fe200000000ff */
[----:B------:R-:W-:Y:S01]  /*0340*/  FADD R5, R5, R18 ;  /* 0x0000001205057221 */ /* 0x000fe20000000000 */
[----:B------:R-:W-:-:S02]  /*0350*/  SHF.L.U32 R18, R24, 0x10, RZ ;  /* 0x0000001018127819 */ /* 0x000fc400000006ff */
[----:B------:R-:W-:Y:S01]  /*0360*/  SHF.L.U32 R3, R20, 0x10, RZ ;  /* 0x0000001014037819 */ /* 0x000fe200000006ff */
[----:B------:R-:W-:Y:S01]  /*0370*/  FMUL R24, R0, 1.4426950216293334961 ;  /* 0x3fb8aa3b00187820 */ /* 0x000fe20000400000 */
[----:B------:R-:W-:-:S03]  /*0380*/  FFMA R0, R5, -1.7020000219345092773, RZ ;  /* 0xbfd9db2305007823 */ /* 0x000fc600000000ff */
[----:B------:R-:W-:Y:S01]  /*0390*/  FADD R18, R18, R3 ;  /* 0x0000000312127221 */ /* 0x000fe20000000000 */
[----:B------:R-:W-:Y:S01]  /*03a0*/  FMUL R28, R0, 1.4426950216293334961 ;  /* 0x3fb8aa3b001c7820 */ /* 0x000fe20000400000 */
[----:B------:R-:W-:Y:S02]  /*03b0*/  FSETP.GEU.AND P4, PT, R24, -126, PT ;  /* 0xc2fc00001800780b */ /* 0x000fe40003f8e000 */
[----:B------:R-:W-:Y:S01]  /*03c0*/  FFMA R0, R18, -1.7020000219345092773, RZ ;  /* 0xbfd9db2312007823 */ /* 0x000fe200000000ff */
[----:B------:R-:W-:-:S03]  /*03d0*/  FSETP.GEU.AND P6, PT, R2, -126, PT ;  /* 0xc2fc00000200780b */ /* 0x000fc60003fce000 */
[----:B------:R-:W-:Y:S01]  /*03e0*/  FMUL R0, R0, 1.4426950216293334961 ;  /* 0x3fb8aa3b00007820 */ /* 0x000fe20000400000 */
[----:B------:R-:W-:Y:S02]  /*03f0*/  FSETP.GEU.AND P5, PT, R28, -126, PT ;  /* 0xc2fc00001c00780b */ /* 0x000fe40003fae000 */
[----:B------:R-:W-:Y:S02]  /*0400*/  FSETP.GEU.AND P3, PT, R19, -126, PT ;  /* 0xc2fc00001300780b */ /* 0x000fe40003f6e000 */
[----:B------:R-:W-:Y:S02]  /*0410*/  FSETP.GEU.AND P2, PT, R0, -126, PT ;  /* 0xc2fc00000000780b */ /* 0x000fe40003f4e000 */
[----:B------:R-:W-:-:S03]  /*0420*/  @!P4 FMUL R24, R24, 0.5 ;  /* 0x3f0000001818c820 */ /* 0x000fc60000400000 */
[----:B------:R-:W-:Y:S01]  /*0430*/  @!P6 FMUL R2, R2, 0.5 ;  /* 0x3f0000000202e820 */ /* 0x000fe20000400000 */
[----:B------:R-:W0:Y:S03]  /*0440*/  MUFU.EX2 R20, R24 ;  /* 0x0000001800147308 */ /* 0x000e260000000800 */
[----:B------:R-:W-:Y:S02]  /*0450*/  @!P5 FMUL R28, R28, 0.5 ;  /* 0x3f0000001c1cd820 */ /* 0x000fe40000400000 */
[----:B------:R-:W-:Y:S02]  /*0460*/  @!P3 FMUL R19, R19, 0.5 ;  /* 0x3f0000001313b820 */ /* 0x000fe40000400000 */
[----:B------:R-:W-:Y:S01]  /*0470*/  @!P2 FMUL R0, R0, 0.5 ;  /* 0x3f0000000000a820 */ /* 0x000fe20000400000 */
[----:B------:R-:W1:Y:S08]  /*0480*/  MUFU.EX2 R3, R2 ;  /* 0x0000000200037308 */ /* 0x000e700000000800 */
[----:B------:R-:W2:Y:S08]  /*0490*/  MUFU.EX2 R30, R28 ;  /* 0x0000001c001e7308 */ /* 0x000eb00000000800 */
[----:B------:R-:W3:Y:S08]  /*04a0*/  MUFU.EX2 R29, R0 ;  /* 0x00000000001d7308 */ /* 0x000ef00000000800 */
[----:B------:R-:W4:Y:S01]  /*04b0*/  MUFU.EX2 R19, R19 ;  /* 0x0000001300137308 */ /* 0x000f220000000800 */
[----:B0-----:R-:W-:Y:S01]  /*04c0*/  @!P4 FMUL R20, R20, R20 ;  /* 0x000000141414c220 */ /* 0x001fe20000400000 */
[----:B-1----:R-:W-:Y:S01]  /*04d0*/  @!P6 FMUL R3, R3, R3 ;  /* 0x000000030303e220 */ /* 0x002fe20000400000 */
[----:B--2---:R-:W-:-:S02]  /*04e0*/  @!P5 FMUL R30, R30, R30 ;  /* 0x0000001e1e1ed220 */ /* 0x004fc40000400000 */
[----:B------:R-:W-:Y:S01]  /*04f0*/  FADD R24, R20, 1 ;  /* 0x3f80000014187421 */ /* 0x000fe20000000000 */
[----:B------:R-:W-:Y:S01]  /*0500*/  FADD R3, R3, 1 ;  /* 0x3f80000003037421 */ /* 0x000fe20000000000 */
[----:B---3--:R-:W-:Y:S01]  /*0510*/  @!P2 FMUL R29, R29, R29 ;  /* 0x0000001d1d1da220 */ /* 0x008fe20000400000 */
[----:B------:R-:W-:Y:S02]  /*0520*/  FADD R31, R30, 1 ;  /* 0x3f8000001e1f7421 */ /* 0x000fe40000000000 */
[----:B------:R-:W-:Y:S01]  /*0530*/  FSETP.GT.AND P5, PT, R24, 8.50705917302346158658e+37, PT ;  /* 0x7e8000001800780b */ /* 0x000fe20003fa4000 */
[----:B------:R-:W-:Y:S01]  /*0540*/  FADD R29, R29, 1 ;  /* 0x3f8000001d1d7421 */ /* 0x000fe20000000000 */
[----:B----4-:R-:W-:Y:S01]  /*0550*/  @!P3 FMUL R19, R19, R19 ;  /* 0x000000131313b220 */ /* 0x010fe20000400000 */
[----:B------:R-:W-:-:S03]  /*0560*/  FSETP.GT.AND P4, PT, R3, 8.50705917302346158658e+37, PT ;  /* 0x7e8000000300780b */ /* 0x000fc60003f84000 */
[----:B------:R-:W-:Y:S01]  /*0570*/  FADD R19, R19, 1 ;  /* 0x3f80000013137421 */ /* 0x000fe20000000000 */
[----:B------:R-:W-:Y:S02]  /*0580*/  FSETP.GT.AND P6, PT, R31, 8.50705917302346158658e+37, PT ;  /* 0x7e8000001f00780b */ /* 0x000fe40003fc4000 */
[----:B------:R-:W-:Y:S02]  /*0590*/  FSETP.GT.AND P2, PT, R29, 8.50705917302346158658e+37, PT ;  /* 0x7e8000001d00780b */ /* 0x000fe40003f44000 */
[----:B------:R-:W-:Y:S02]  /*05a0*/  FSETP.GT.AND P3, PT, R19, 8.50705917302346158658e+37, PT ;  /* 0x7e8000001300780b */ /* 0x000fe40003f64000 */
[----:B------:R-:W-:Y:S01]  /*05b0*/  @P5 FMUL R24, R24, 0.25 ;  /* 0x3e80000018185820 */ /* 0x000fe20000400000 */
[----:B------:R-:W-:Y:S02]  /*05c0*/  PRMT R2, R21, 0x7632, R2 ;  /* 0x0000763215027816 */ /* 0x000fe40000000002 */
[----:B------:R-:W-:Y:S01]  /*05d0*/  @P4 FMUL R3, R3, 0.25 ;  /* 0x3e80000003034820 */ /* 0x000fe20000400000 */
[----:B------:R-:W-:-:S02]  /*05e0*/  PRMT R30, R23, 0x7632, R30 ;  /* 0x00007632171e7816 */ /* 0x000fc4000000001e */
[----:B------:R-:W0:Y:S01]  /*05f0*/  MUFU.RCP R24, R24 ;  /* 0x0000001800187308 */ /* 0x000e220000001000 */
[----:B------:R-:W-:Y:S01]  /*0600*/  @P6 FMUL R31, R31, 0.25 ;  /* 0x3e8000001f1f6820 */ /* 0x000fe20000400000 */
[----:B------:R-:W-:Y:S01]  /*0610*/  PRMT R27, R27, 0x7632, R27 ;  /* 0x000076321b1b7816 */ /* 0x000fe2000000001b */
[----:B------:R-:W-:Y:S01]  /*0620*/  @P2 FMUL R29, R29, 0.25 ;  /* 0x3e8000001d1d2820 */ /* 0x000fe20000400000 */
[----:B------:R-:W-:Y:S01]  /*0630*/  PRMT R25, R25, 0x7632, R25 ;  /* 0x0000763219197816 */ /* 0x000fe20000000019 */
[----:B------:R-:W-:-:S03]  /*0640*/  @P3 FMUL R19, R19, 0.25 ;  /* 0x3e80000013133820 */ /* 0x000fc60000400000 */
[----:B------:R1:W2:Y:S01]  /*0650*/  MUFU.RCP R20, R3 ;  /* 0x0000000300147308 */ /* 0x0002a20000001000 */
[----:B------:R-:W-:Y:S02]  /*0660*/  PRMT R22, R22, 0x7632, R22 ;  /* 0x0000763216167816 */ /* 0x000fe40000000016 */
[----:B------:R-:W-:Y:S02]  /*0670*/  PRMT R26, R26, 0x7632, R26 ;  /* 0x000076321a1a7816 */ /* 0x000fe4000000001a */
[----:B------:R-:W-:-:S03]  /*0680*/  SHF.L.U32 R27, R27, 0x10, RZ ;  /* 0x000000101b1b7819 */ /* 0x000fc600000006ff */
[----:B------:R-:W3:Y:S01]  /*0690*/  MUFU.RCP R21, R31 ;  /* 0x0000001f00157308 */ /* 0x000ee20000001000 */
[----:B-1----:R-:W-:Y:S02]  /*06a0*/  SHF.L.U32 R3, R2, 0x10, RZ ;  /* 0x0000001002037819 */ /* 0x002fe400000006ff */
[----:B------:R-:W-:Y:S02]  /*06b0*/  SHF.L.U32 R2, R30, 0x10, RZ ;  /* 0x000000101e027819 */ /* 0x000fe400000006ff */
[----:B------:R-:W-:-:S03]  /*06c0*/  SHF.L.U32 R0, R25, 0x10, RZ ;  /* 0x0000001019007819 */ /* 0x000fc600000006ff */
[----:B------:R1:W4:Y:S01]  /*06d0*/  MUFU.RCP R28, R19 ;  /* 0x00000013001c7308 */ /* 0x0003220000001000 */
[----:B------:R-:W-:Y:S02]  /*06e0*/  SHF.L.U32 R26, R26, 0x10, RZ ;  /* 0x000000101a1a7819 */ /* 0x000fe400000006ff */
[----:B------:R-:W-:Y:S01]  /*06f0*/  SHF.L.U32 R23, R22, 0x10, RZ ;  /* 0x0000001016177819 */ /* 0x000fe200000006ff */
[----:B------:R-:W-:-:S04]  /*0700*/  FADD R2, R27, R2 ;  /* 0x000000021b027221 */ /* 0x000fc80000000000 */
[----:B------:R-:W4:Y:S01]  /*0710*/  MUFU.RCP R29, R29 ;  /* 0x0000001d001d7308 */ /* 0x000f220000001000 */
[----:B-1----:R-:W-:Y:S01]  /*0720*/  MOV R19, 0x3e800000 ;  /* 0x3e80000000137802 */ /* 0x002fe20000000f00 */
[----:B------:R-:W-:Y:S01]  /*0730*/  FADD R0, R0, R3 ;  /* 0x0000000300007221 */ /* 0x000fe20000000000 */
[----:B------:R-:W-:Y:S02]  /*0740*/  FADD R3, R26, R23 ;  /* 0x000000171a037221 */ /* 0x000fe40000000000 */
[C---:B------:R-:W-:Y:S02]  /*0750*/  FSEL R27, R19.reuse, 1, P5 ;  /* 0x3f800000131b7808 */ /* 0x040fe40002800000 */
[C---:B------:R-:W-:Y:S02]  /*0760*/  FSEL R25, R19.reuse, 1, P4 ;  /* 0x3f80000013197808 */ /* 0x040fe40002000000 */
[C---:B------:R-:W-:Y:S01]  /*0770*/  FSEL R26, R19.reuse, 1, P6 ;  /* 0x3f800000131a7808 */ /* 0x040fe20003000000 */
[----:B0-----:R-:W-:Y:S01]  /*0780*/  FMUL R27, R24, R27 ;  /* 0x0000001b181b7220 */ /* 0x001fe20000400000 */
[C---:B------:R-:W-:Y:S01]  /*0790*/  FSEL R23, R19.reuse, 1, P3 ;  /* 0x3f80000013177808 */ /* 0x040fe20001800000 */
[----:B--2---:R-:W-:Y:S01]  /*07a0*/  FMUL R25, R20, R25 ;  /* 0x0000001914197220 */ /* 0x004fe20000400000 */
[----:B------:R-:W-:Y:S01]  /*07b0*/  FSEL R22, R19, 1, P2 ;  /* 0x3f80000013167808 */ /* 0x000fe20001000000 */
[----:B---3--:R-:W-:Y:S01]  /*07c0*/  FMUL R20, R21, R26 ;  /* 0x0000001a15147220 */ /* 0x008fe20000400000 */
[----:B------:R-:W-:Y:S01]  /*07d0*/  FMUL R21, R4, R27 ;  /* 0x0000001b04157220 */ /* 0x000fe20000400000 */
[----:B------:R-:W-:-:S02]  /*07e0*/  SHF.L.U32 R26, R12, 0x10, RZ ;  /* 0x000000100c1a7819 */ /* 0x000fc400000006ff */
[----:B-----5:R-:W-:Y:S01]  /*07f0*/  SHF.L.U32 R27, R8, 0x10, RZ ;  /* 0x00000010081b7819 */ /* 0x020fe200000006ff */
[----:B----4-:R-:W-:Y:S01]  /*0800*/  FMUL R28, R28, R23 ;  /* 0x000000171c1c7220 */ /* 0x010fe20000400000 */
[----:B------:R-:W-:Y:S01]  /*0810*/  FMUL R29, R29, R22 ;  /* 0x000000161d1d7220 */ /* 0x000fe20000400000 */
[----:B------:R-:W-:Y:S01]  /*0820*/  FMUL R22, R6, R25 ;  /* 0x0000001906167220 */ /* 0x000fe20000400000 */
[----:B------:R-:W-:Y:S01]  /*0830*/  PRMT R4, R8, 0x7632, R4 ;  /* 0x0000763208047816 */ /* 0x000fe20000000004 */
[----:B------:R-:W-:Y:S01]  /*0840*/  FFMA R34, R0, -1.7020000219345092773, RZ ;  /* 0xbfd9db2300227823 */ /* 0x000fe200000000ff */
[----:B------:R-:W-:Y:S01]  /*0850*/  PRMT R6, R11, 0x7632, R6 ;  /* 0x000076320b067816 */ /* 0x000fe20000000006 */
[----:B------:R-:W-:Y:S01]  /*0860*/  FFMA R25, R3, -1.7020000219345092773, RZ ;  /* 0xbfd9db2303197823 */ /* 0x000fe200000000ff */
[----:B------:R-:W-:Y:S01]  /*0870*/  SHF.L.U32 R24, R11, 0x10, RZ ;  /* 0x000000100b187819 */ /* 0x000fe200000006ff */
[----:B------:R-:W-:Y:S01]  /*0880*/  FADD R8, R26, R27 ;  /* 0x0000001b1a087221 */ /* 0x000fe20000000000 */
[----:B------:R-:W-:Y:S01]  /*0890*/  FFMA R11, R2, -1.7020000219345092773, RZ ;  /* 0xbfd9db23020b7823 */ /* 0x000fe200000000ff */
[----:B------:R-:W-:Y:S01]  /*08a0*/  FMUL R23, R7, R28 ;  /* 0x0000001c07177220 */ /* 0x000fe20000400000 */
[----:B------:R-:W-:Y:S01]  /*08b0*/  PRMT R26, R12, 0x7632, R26 ;  /* 0x000076320c1a7816 */ /* 0x000fe2000000001a */
[----:B------:R-:W-:Y:S01]  /*08c0*/  FMUL R18, R18, R29 ;  /* 0x0000001d12127220 */ /* 0x000fe20000400000 */
[----:B------:R-:W-:-:S02]  /*08d0*/  PRMT R12, R13, 0x7632, R12 ;  /* 0x000076320d0c7816 */ /* 0x000fc4000000000c */
[----:B------:R-:W-:Y:S01]  /*08e0*/  SHF.L.U32 R28, R13, 0x10, RZ ;  /* 0x000000100d1c7819 */ /* 0x000fe200000006ff */
[----:B------:R-:W-:Y:S01]  /*08f0*/  FMUL R34, R34, 1.4426950216293334961 ;  /* 0x3fb8aa3b22227820 */ /* 0x000fe20000400000 */
[C---:B------:R-:W-:Y:S01]  /*0900*/  PRMT R13, R14.reuse, 0x7632, R13 ;  /* 0x000076320e0d7816 */ /* 0x040fe2000000000d */
[----:B------:R-:W-:Y:S01]  /*0910*/  FMUL R25, R25, 1.4426950216293334961 ;  /* 0x3fb8aa3b19197820 */ /* 0x000fe20000400000 */
[----:B------:R-:W-:Y:S01]  /*0920*/  SHF.L.U32 R29, R14, 0x10, RZ ;  /* 0x000000100e1d7819 */ /* 0x000fe200000006ff */
[----:B------:R-:W-:Y:S01]  /*0930*/  FMUL R14, R11, 1.4426950216293334961 ;  /* 0x3fb8aa3b0b0e7820 */ /* 0x000fe20000400000 */
[----:B------:R-:W-:Y:S02]  /*0940*/  FSETP.GEU.AND P2, PT, R34, -126, PT ;  /* 0xc2fc00002200780b */ /* 0x000fe40003f4e000 */
[----:B------:R-:W-:Y:S02]  /*0950*/  FSETP.GEU.AND P4, PT, R25, -126, PT ;  /* 0xc2fc00001900780b */ /* 0x000fe40003f8e000 */
[----:B------:R-:W-:-:S02]  /*0960*/  FSETP.GEU.AND P5, PT, R14, -126, PT ;  /* 0xc2fc00000e00780b */ /* 0x000fc40003fae000 */
[C---:B------:R-:W-:Y:S02]  /*0970*/  PRMT R27, R15.reuse, 0x7632, R27 ;  /* 0x000076320f1b7816 */ /* 0x040fe4000000001b */
[----:B------:R-:W-:Y:S01]  /*0980*/  SHF.L.U32 R31, R15, 0x10, RZ ;  /* 0x000000100f1f7819 */ /* 0x000fe200000006ff */
[----:B------:R-:W-:Y:S01]  /*0990*/  FFMA R15, R8, -1.7020000219345092773, RZ ;  /* 0xbfd9db23080f7823 */ /* 0x000fe200000000ff */
[C---:B------:R-:W-:Y:S02]  /*09a0*/  PRMT R7, R10.reuse, 0x7632, R7 ;  /* 0x000076320a077816 */ /* 0x040fe40000000007 */
[----:B------:R-:W-:Y:S01]  /*09b0*/  SHF.L.U32 R10, R10, 0x10, RZ ;  /* 0x000000100a0a7819 */ /* 0x000fe200000006ff */
[----:B------:R-:W-:Y:S01]  /*09c0*/  FMUL R15, R15, 1.4426950216293334961 ;  /* 0x3fb8aa3b0f0f7820 */ /* 0x000fe20000400000 */
[----:B------:R-:W-:Y:S01]  /*09d0*/  FMUL R20, R5, R20 ;  /* 0x0000001405147220 */ /* 0x000fe20000400000 */
[----:B------:R-:W-:Y:S01]  /*09e0*/  @!P2 FMUL R34, R34, 0.5 ;  /* 0x3f0000002222a820 */ /* 0x000fe20000400000 */
[----:B------:R-:W-:Y:S01]  /*09f0*/  @!P4 FMUL R25, R25, 0.5 ;  /* 0x3f0000001919c820 */ /* 0x000fe20000400000 */
[----:B------:R-:W-:Y:S01]  /*0a00*/  @!P5 FMUL R14, R14, 0.5 ;  /* 0x3f0000000e0ed820 */ /* 0x000fe20000400000 */
[----:B------:R-:W-:Y:S01]  /*0a10*/  PRMT R5, R9, 0x7632, R5 ;  /* 0x0000763209057816 */ /* 0x000fe20000000005 */
[----:B------:R-:W-:Y:S01]  /*0a20*/  FADD R11, R29, R10 ;  /* 0x0000000a1d0b7221 */ /* 0x000fe20000000000 */
[----:B------:R-:W-:Y:S01]  /*0a30*/  SHF.L.U32 R9, R9, 0x10, RZ ;  /* 0x0000001009097819 */ /* 0x000fe200000006ff */
[----:B------:R-:W-:Y:S01]  /*0a40*/  FADD R10, R31, R24 ;  /* 0x000000181f0a7221 */ /* 0x000fe20000000000 */
[----:B------:R-:W-:-:S02]  /*0a50*/  FSETP.GEU.AND P3, PT, R15, -126, PT ;  /* 0xc2fc00000f00780b */ /* 0x000fc40003f6e000 */
[----:B------:R-:W-:Y:S01]  /*0a60*/  SHF.L.U32 R24, R13, 0x10, RZ ;  /* 0x000000100d187819 */ /* 0x000fe200000006ff */
[----:B------:R-:W0:Y:S01]  /*0a70*/  MUFU.EX2 R34, R34 ;  /* 0x0000002200227308 */ /* 0x000e220000000800 */
[----:B------:R-:W-:Y:S02]  /*0a80*/  SHF.L.U32 R26, R26, 0x10, RZ ;  /* 0x000000101a1a7819 */ /* 0x000fe400000006ff */
[----:B------:R-:W-:Y:S01]  /*0a90*/  SHF.L.U32 R13, R4, 0x10, RZ ;  /* 0x00000010040d7819 */ /* 0x000fe200000006ff */
[----:B------:R-:W-:Y:S01]  /*0aa0*/  FADD R9, R28, R9 ;  /* 0x000000091c097221 */ /* 0x000fe20000000000 */
[----:B------:R-:W-:-:S03]  /*0ab0*/  SHF.L.U32 R12, R12, 0x10, RZ ;  /* 0x000000100c0c7819 */ /* 0x000fc600000006ff */
[----:B------:R-:W1:Y:S01]  /*0ac0*/  MUFU.EX2 R25, R25 ;  /* 0x0000001900197308 */ /* 0x000e620000000800 */
[----:B------:R-:W-:Y:S02]  /*0ad0*/  SHF.L.U32 R28, R27, 0x10, RZ ;  /* 0x000000101b1c7819 */ /* 0x000fe400000006ff */
[----:B------:R-:W-:Y:S02]  /*0ae0*/  SHF.L.U32 R5, R5, 0x10, RZ ;  /* 0x0000001005057819 */ /* 0x000fe400000006ff */
[----:B------:R-:W-:-:S03]  /*0af0*/  SHF.L.U32 R27, R7, 0x10, RZ ;  /* 0x00000010071b7819 */ /* 0x000fc600000006ff */
[----:B------:R-:W2:Y:S01]  /*0b00*/  MUFU.EX2 R14, R14 ;  /* 0x0000000e000e7308 */ /* 0x000ea20000000800 */
[----:B------:R-:W-:Y:S01]  /*0b10*/  FADD R7, R26, R13 ;  /* 0x0000000d1a077221 */ /* 0x000fe20000000000 */
[----:B------:R-:W-:Y:S01]  /*0b20*/  SHF.L.U32 R29, R6, 0x10, RZ ;  /* 0x00000010061d7819 */ /* 0x000fe200000006ff */
[----:B------:R-:W-:Y:S02]  /*0b30*/  FADD R6, R12, R5 ;  /* 0x000000050c067221 */ /* 0x000fe40000000000 */
[----:B------:R-:W-:Y:S01]  /*0b40*/  FFMA R12, R7, -1.7020000219345092773, RZ ;  /* 0xbfd9db23070c7823 */ /* 0x000fe200000000ff */
[----:B------:R-:W-:Y:S01]  /*0b50*/  @!P3 FMUL R15, R15, 0.5 ;  /* 0x3f0000000f0fb820 */ /* 0x000fe20000400000 */
[----:B------:R-:W-:Y:S01]  /*0b60*/  FADD R5, R24, R27 ;  /* 0x0000001b18057221 */ /* 0x000fe20000000000 */
[----:B------:R-:W-:Y:S01]  /*0b70*/  FFMA R24, R9, -1.7020000219345092773, RZ ;  /* 0xbfd9db2309187823 */ /* 0x000fe200000000ff */
[----:B------:R-:W-:Y:S01]  /*0b80*/  FMUL R30, R12, 1.4426950216293334961 ;  /* 0x3fb8aa3b0c1e7820 */ /* 0x000fe20000400000 */
[----:B------:R3:W4:Y:S01]  /*0b90*/  MUFU.EX2 R13, R15 ;  /* 0x0000000f000d7308 */ /* 0x0007220000000800 */
[----:B0-----:R-:W-:Y:S01]  /*0ba0*/  @!P2 FMUL R34, R34, R34 ;  /* 0x000000222222a220 */ /* 0x001fe20000400000 */
[----:B-1----:R-:W-:Y:S01]  /*0bb0*/  @!P4 FMUL R25, R25, R25 ;  /* 0x000000191919c220 */ /* 0x002fe20000400000 */
[----:B------:R-:W-:Y:S01]  /*0bc0*/  FMUL R24, R24, 1.4426950216293334961 ;  /* 0x3fb8aa3b18187820 */ /* 0x000fe20000400000 */
[----:B--2---:R-:W-:Y:S01]  /*0bd0*/  @!P5 FMUL R14, R14, R14 ;  /* 0x0000000e0e0ed220 */ /* 0x004fe20000400000 */
[----:B------:R-:W-:Y:S01]  /*0be0*/  FSETP.GEU.AND P5, PT, R30, -126, PT ;  /* 0xc2fc00001e00780b */ /* 0x000fe20003fae000 */
[----:B------:R-:W-:Y:S01]  /*0bf0*/  FADD R4, R28, R29 ;  /* 0x0000001d1c047221 */ /* 0x000fe20000000000 */
[----:B------:R-:W-:Y:S01]  /*0c00*/  FADD R34, R34, 1 ;  /* 0x3f80000022227421 */ /* 0x000fe20000000000 */
[----:B------:R-:W-:Y:S01]  /*0c10*/  FADD R28, R25, 1 ;  /* 0x3f800000191c7421 */ /* 0x000fe20000000000 */
[----:B------:R-:W-:-:S03]  /*0c20*/  FSETP.GEU.AND P6, PT, R24, -126, PT ;  /* 0xc2fc00001800780b */ /* 0x000fc60003fce000 */
[----:B------:R-:W-:Y:S02]  /*0c30*/  FSETP.GT.AND P2, PT, R34, 8.50705917302346158658e+37, PT ;  /* 0x7e8000002200780b */ /* 0x000fe40003f44000 */
[----:B------:R-:W-:Y:S01]  /*0c40*/  FSETP.GT.AND P4, PT, R28, 8.50705917302346158658e+37, PT ;  /* 0x7e8000001c00780b */ /* 0x000fe20003f84000 */
[----:B---3--:R-:W-:Y:S01]  /*0c50*/  FADD R15, R14, 1 ;  /* 0x3f8000000e0f7421 */ /* 0x008fe20000000000 */
[----:B------:R-:W-:Y:S01]  /*0c60*/  FFMA R31, R11, -1.7020000219345092773, RZ ;  /* 0xbfd9db230b1f7823 */ /* 0x000fe200000000ff */
[----:B----4-:R-:W-:Y:S01]  /*0c70*/  @!P3 FMUL R13, R13, R13 ;  /* 0x0000000d0d0db220 */ /* 0x010fe20000400000 */
[----:B------:R-:W-:Y:S02]  /*0c80*/  @!P5 FMUL R30, R30, 0.5 ;  /* 0x3f0000001e1ed820 */ /* 0x000fe40000400000 */
[----:B------:R-:W-:Y:S01]  /*0c90*/  FSETP.GT.AND P3, PT, R15, 8.50705917302346158658e+37, PT ;  /* 0x7e8000000f00780b */ /* 0x000fe20003f64000 */
[----:B------:R-:W-:Y:S01]  /*0ca0*/  FMUL R31, R31, 1.4426950216293334961 ;  /* 0x3fb8aa3b1f1f7820 */ /* 0x000fe20000400000 */
[----:B------:R-:W-:Y:S01]  /*0cb0*/  FADD R12, R13, 1 ;  /* 0x3f8000000d0c7421 */ /* 0x000fe20000000000 */
[----:B------:R-:W-:Y:S01]  /*0cc0*/  @!P6 FMUL R24, R24, 0.5 ;  /* 0x3f0000001818e820 */ /* 0x000fe20000400000 */
[----:B------:R-:W0:Y:S01]  /*0cd0*/  MUFU.EX2 R30, R30 ;  /* 0x0000001e001e7308 */ /* 0x000e220000000800 */
[----:B------:R-:W-:Y:S01]  /*0ce0*/  FFMA R26, R10, -1.7020000219345092773, RZ ;  /* 0xbfd9db230a1a7823 */ /* 0x000fe200000000ff */
[----:B------:R-:W-:Y:S01]  /*0cf0*/  @P2 FMUL R34, R34, 0.25 ;  /* 0x3e80000022222820 */ /* 0x000fe20000400000 */
[C---:B------:R-:W-:Y:S01]  /*0d00*/  FSEL R25, R19.reuse, 1, P2 ;  /* 0x3f80000013197808 */ /* 0x040fe20001000000 */
[----:B------:R-:W-:Y:S01]  /*0d10*/  @P4 FMUL R28, R28, 0.25 ;  /* 0x3e8000001c1c4820 */ /* 0x000fe20000400000 */
[----:B------:R-:W-:-:S02]  /*0d20*/  FSEL R27, R19, 1, P4 ;  /* 0x3f800000131b7808 */ /* 0x000fc40002000000 */
[----:B------:R-:W-:Y:S01]  /*0d30*/  FSETP.GEU.AND P2, PT, R31, -126, PT ;  /* 0xc2fc00001f00780b */ /* 0x000fe20003f4e000 */
[----:B------:R-:W1:Y:S01]  /*0d40*/  MUFU.EX2 R29, R24 ;  /* 0x00000018001d7308 */ /* 0x000e620000000800 */
[----:B------:R-:W-:Y:S01]  /*0d50*/  FSETP.GT.AND P4, PT, R12, 8.50705917302346158658e+37, PT ;  /* 0x7e8000000c00780b */ /* 0x000fe20003f84000 */
[----:B------:R-:W-:Y:S01]  /*0d60*/  FMUL R26, R26, 1.4426950216293334961 ;  /* 0x3fb8aa3b1a1a7820 */ /* 0x000fe20000400000 */
[----:B------:R-:W-:Y:S01]  /*0d70*/  FFMA R33, R6, -1.7020000219345092773, RZ ;  /* 0xbfd9db2306217823 */ /* 0x000fe200000000ff */
[----:B------:R-:W-:Y:S01]  /*0d80*/  FFMA R32, R5, -1.7020000219345092773, RZ ;  /* 0xbfd9db2305207823 */ /* 0x000fe200000000ff */
[----:B------:R-:W-:Y:S01]  /*0d90*/  @P3 FMUL R15, R15, 0.25 ;  /* 0x3e8000000f0f3820 */ /* 0x000fe20000400000 */
[----:B------:R-:W-:Y:S01]  /*0da0*/  FSEL R14, R19, 1, P3 ;  /* 0x3f800000130e7808 */ /* 0x000fe20001800000 */
[----:B------:R-:W-:Y:S01]  /*0db0*/  FFMA R35, R4, -1.7020000219345092773, RZ ;  /* 0xbfd9db2304237823 */ /* 0x000fe200000000ff */
[----:B------:R-:W-:Y:S01]  /*0dc0*/  FSETP.GEU.AND P3, PT, R26, -126, PT ;  /* 0xc2fc00001a00780b */ /* 0x000fe20003f6e000 */
[----:B------:R-:W-:Y:S01]  /*0dd0*/  FMUL R33, R33, 1.4426950216293334961 ;  /* 0x3fb8aa3b21217820 */ /* 0x000fe20000400000 */
[----:B------:R-:W-:Y:S01]  /*0de0*/  FMUL R32, R32, 1.4426950216293334961 ;  /* 0x3fb8aa3b20207820 */ /* 0x000fe20000400000 */
[----:B------:R-:W-:Y:S01]  /*0df0*/  FMUL R35, R35, 1.4426950216293334961 ;  /* 0x3fb8aa3b23237820 */ /* 0x000fe20000400000 */
[----:B------:R-:W-:Y:S01]  /*0e00*/  @!P2 FMUL R31, R31, 0.5 ;  /* 0x3f0000001f1fa820 */ /* 0x000fe20000400000 */
[----:B------:R-:W-:Y:S01]  /*0e10*/  FSEL R13, R19, 1, P4 ;  /* 0x3f800000130d7808 */ /* 0x000fe20002000000 */
[----:B------:R-:W-:Y:S01]  /*0e20*/  @P4 FMUL R12, R12, 0.25 ;  /* 0x3e8000000c0c4820 */ /* 0x000fe20000400000 */
[----:B0-----:R-:W-:Y:S01]  /*0e30*/  @!P5 FMUL R30, R30, R30 ;  /* 0x0000001e1e1ed220 */ /* 0x001fe20000400000 */
[----:B------:R-:W-:Y:S01]  /*0e40*/  FSETP.GEU.AND P4, PT, R33, -126, PT ;  /* 0xc2fc00002100780b */ /* 0x000fe20003f8e000 */
[----:B-1----:R-:W-:Y:S01]  /*0e50*/  @!P6 FMUL R29, R29, R29 ;  /* 0x0000001d1d1de220 */ /* 0x002fe20000400000 */
[----:B------:R-:W-:-:S02]  /*0e60*/  FSETP.GEU.AND P5, PT, R32, -126, PT ;  /* 0xc2fc00002000780b */ /* 0x000fc40003fae000 */
[----:B------:R-:W-:Y:S01]  /*0e70*/  FSETP.GEU.AND P6, PT, R35, -126, PT ;  /* 0xc2fc00002300780b */ /* 0x000fe20003fce000 */
[----:B------:R-:W0:Y:S01]  /*0e80*/  MUFU.EX2 R31, R31 ;  /* 0x0000001f001f7308 */ /* 0x000e220000000800 */
[----:B------:R-:W-:-:S07]  /*0e90*/  @!P3 FMUL R26, R26, 0.5 ;  /* 0x3f0000001a1ab820 */ /* 0x000fce0000400000 */
[----:B------:R-:W1:Y:S01]  /*0ea0*/  MUFU.EX2 R26, R26 ;  /* 0x0000001a001a7308 */ /* 0x000e620000000800 */
[----:B------:R-:W-:Y:S01]  /*0eb0*/  @!P4 FMUL R33, R33, 0.5 ;  /* 0x3f0000002121c820 */ /* 0x000fe20000400000 */
[----:B------:R-:W-:Y:S02]  /*0ec0*/  @!P5 FMUL R32, R32, 0.5 ;  /* 0x3f0000002020d820 */ /* 0x000fe40000400000 */
[----:B------:R-:W-:-:S04]  /*0ed0*/  @!P6 FMUL R35, R35, 0.5 ;  /* 0x3f0000002323e820 */ /* 0x000fc80000400000 */
[----:B------:R-:W2:Y:S01]  /*0ee0*/  MUFU.EX2 R33, R33 ;  /* 0x0000002100217308 */ /* 0x000ea20000000800 */
[----:B0-----:R-:W-:Y:S01]  /*0ef0*/  @!P2 FMUL R31, R31, R31 ;  /* 0x0000001f1f1fa220 */ /* 0x001fe20000400000 */
[----:B------:R-:W-:-:S06]  /*0f00*/  FADD R29, R29, 1 ;  /* 0x3f8000001d1d7421 */ /* 0x000fcc0000000000 */
[----:B------:R-:W0:Y:S01]  /*0f10*/  MUFU.EX2 R32, R32 ;  /* 0x0000002000207308 */ /* 0x000e220000000800 */
[----:B------:R-:W-:-:S07]  /*0f20*/  FADD R31, R31, 1 ;  /* 0x3f8000001f1f7421 */ /* 0x000fce0000000000 */
[----:B------:R-:W3:Y:S01]  /*0f30*/  MUFU.EX2 R24, R35 ;  /* 0x0000002300187308 */ /* 0x000ee20000000800 */
[----:B-1----:R-:W-:Y:S01]  /*0f40*/  @!P3 FMUL R26, R26, R26 ;  /* 0x0000001a1a1ab220 */ /* 0x002fe20000400000 */
[----:B------:R-:W-:Y:S02]  /*0f50*/  FSETP.GT.AND P2, PT, R29, 8.50705917302346158658e+37, PT ;  /* 0x7e8000001d00780b */ /* 0x000fe40003f44000 */
[----:B------:R-:W-:-:S04]  /*0f60*/  FSETP.GT.AND P3, PT, R31, 8.50705917302346158658e+37, PT ;  /* 0x7e8000001f00780b */ /* 0x000fc80003f64000 */
[----:B------:R-:W1:Y:S01]  /*0f70*/  MUFU.RCP R34, R34 ;  /* 0x0000002200227308 */ /* 0x000e620000001000 */
[----:B------:R-:W-:Y:S01]  /*0f80*/  FADD R26, R26, 1 ;  /* 0x3f8000001a1a7421 */ /* 0x000fe20000000000 */
[----:B--2---:R-:W-:Y:S01]  /*0f90*/  @!P4 FMUL R33, R33, R33 ;  /* 0x000000212121c220 */ /* 0x004fe20000400000 */
[----:B0-----:R-:W-:Y:S01]  /*0fa0*/  @!P5 FMUL R32, R32, R32 ;  /* 0x000000202020d220 */ /* 0x001fe20000400000 */
[----:B------:R-:W-:Y:S01]  /*0fb0*/  FADD R30, R30, 1 ;  /* 0x3f8000001e1e7421 */ /* 0x000fe20000000000 */
[----:B---3--:R-:W-:Y:S01]  /*0fc0*/  @!P6 FMUL R24, R24, R24 ;  /* 0x000000181818e220 */ /* 0x008fe20000400000 */
[----:B------:R-:W-:Y:S01]  /*0fd0*/  FADD R33, R33, 1 ;  /* 0x3f80000021217421 */ /* 0x000fe20000000000 */
[----:B------:R-:W-:Y:S01]  /*0fe0*/  FADD R32, R32, 1 ;  /* 0x3f80000020207421 */ /* 0x000fe20000000000 */
[----:B------:R-:W-:Y:S01]  /*0ff0*/  FSETP.GT.AND P4, PT, R26, 8.50705917302346158658e+37, PT ;  /* 0x7e8000001a00780b */ /* 0x000fe20003f84000 */
[----:B------:R-:W-:Y:S01]  /*1000*/  FADD R24, R24, 1 ;  /* 0x3f80000018187421 */ /* 0x000fe20000000000 */
[----:B------:R-:W-:Y:S01]  /*1010*/  @P2 FMUL R29, R29, 0.25 ;  /* 0x3e8000001d1d2820 */ /* 0x000fe20000400000 */
[----:B------:R-:W-:Y:S01]  /*1020*/  @P3 FMUL R31, R31, 0.25 ;  /* 0x3e8000001f1f3820 */ /* 0x000fe20000400000 */
[C---:B------:R-:W-:Y:S01]  /*1030*/  FSEL R36, R19.reuse, 1, P3 ;  /* 0x3f80000013247808 */ /* 0x040fe20001800000 */
[----:B-1----:R-:W-:Y:S01]  /*1040*/  FMUL R25, R34, R25 ;  /* 0x0000001922197220 */ /* 0x002fe20000400000 */
[----:B------:R-:W-:-:S02]  /*1050*/  FSEL R34, R19, 1, P2 ;  /* 0x3f80000013227808 */ /* 0x000fc40001000000 */
[----:B------:R-:W-:Y:S02]  /*1060*/  FSETP.GT.AND P5, PT, R30, 8.50705917302346158658e+37, PT ;  /* 0x7e8000001e00780b */ /* 0x000fe40003fa4000 */
[----:B------:R-:W-:Y:S02]  /*1070*/  FSETP.GT.AND P2, PT, R33, 8.50705917302346158658e+37, PT ;  /* 0x7e8000002100780b */ /* 0x000fe40003f44000 */
[----:B------:R-:W-:Y:S02]  /*1080*/  FSETP.GT.AND P6, PT, R32, 8.50705917302346158658e+37, PT ;  /* 0x7e8000002000780b */ /* 0x000fe40003fc4000 */
[----:B------:R-:W-:Y:S01]  /*1090*/  FSETP.GT.AND P3, PT, R24, 8.50705917302346158658e+37, PT ;  /* 0x7e8000001800780b */ /* 0x000fe20003f64000 */
[----:B------:R-:W0:Y:S01]  /*10a0*/  MUFU.RCP R28, R28 ;  /* 0x0000001c001c7308 */ /* 0x000e220000001000 */
[----:B------:R-:W-:-:S07]  /*10b0*/  @P4 FMUL R26, R26, 0.25 ;  /* 0x3e8000001a1a4820 */ /* 0x000fce0000400000 */
[----:B------:R-:W1:Y:S01]  /*10c0*/  MUFU.RCP R15, R15 ;  /* 0x0000000f000f7308 */ /* 0x000e620000001000 */
[----:B------:R-:W-:Y:S01]  /*10d0*/  @P5 FMUL R30, R30, 0.25 ;  /* 0x3e8000001e1e5820 */ /* 0x000fe20000400000 */
[----:B------:R-:W-:Y:S01]  /*10e0*/  @P2 FMUL R33, R33, 0.25 ;  /* 0x3e80000021212820 */ /* 0x000fe20000400000 */
[----:B------:R-:W-:-:S05]  /*10f0*/  @P6 FMUL R32, R32, 0.25 ;  /* 0x3e80000020206820 */ /* 0x000fca0000400000 */
[----:B------:R-:W2:Y:S01]  /*1100*/  MUFU.RCP R12, R12 ;  /* 0x0000000c000c7308 */ /* 0x000ea20000001000 */
[----:B------:R-:W-:-:S07]  /*1110*/  @P3 FMUL R24, R24, 0.25 ;  /* 0x3e80000018183820 */ /* 0x000fce0000400000 */
[----:B------:R-:W3:Y:S08]  /*1120*/  MUFU.RCP R29, R29 ;  /* 0x0000001d001d7308 */ /* 0x000ef00000001000 */
[----:B------:R-:W4:Y:S08]  /*1130*/  MUFU.RCP R31, R31 ;  /* 0x0000001f001f7308 */ /* 0x000f300000001000 */
[----:B------:R-:W5:Y:S01]  /*1140*/  MUFU.RCP R26, R26 ;  /* 0x0000001a001a7308 */ /* 0x000f620000001000 */
[----:B0-----:R-:W-:Y:S01]  /*1150*/  FMUL R28, R28, R27 ;  /* 0x0000001b1c1c7220 */ /* 0x001fe20000400000 */
[----:B-1----:R-:W-:Y:S01]  /*1160*/  FMUL R15, R15, R14 ;  /* 0x0000000e0f0f7220 */ /* 0x002fe20000400000 */
[----:B--2---:R-:W-:-:S05]  /*1170*/  FMUL R13, R12, R13 ;  /* 0x0000000d0c0d7220 */ /* 0x004fca0000400000 */
[----:B------:R-:W0:Y:S01]  /*1180*/  MUFU.RCP R30, R30 ;  /* 0x0000001e001e7308 */ /* 0x000e220000001000 */
[----:B------:R-:W-:-:S07]  /*1190*/  FSEL R27, R19, 1, P4 ;  /* 0x3f800000131b7808 */ /* 0x000fce0002000000 */
[----:B------:R-:W1:Y:S08]  /*11a0*/  MUFU.RCP R33, R33 ;  /* 0x0000002100217308 */ /* 0x000e700000001000 */
[----:B------:R-:W2:Y:S08]  /*11b0*/  MUFU.RCP R32, R32 ;  /* 0x0000002000207308 */ /* 0x000eb00000001000 */
[----:B------:R-:W1:Y:S01]  /*11c0*/  MUFU.RCP R24, R24 ;  /* 0x0000001800187308 */ /* 0x000e620000001000 */
[----:B------:R-:W-:Y:S01]  /*11d0*/  FMUL R25, R0, R25 ;  /* 0x0000001900197220 */ /* 0x000fe20000400000 */
[----:B------:R-:W-:Y:S01]  /*11e0*/  FMUL R28, R3, R28 ;  /* 0x0000001c031c7220 */ /* 0x000fe20000400000 */
[----:B------:R-:W-:Y:S01]  /*11f0*/  FMUL R3, R2, R15 ;  /* 0x0000000f02037220 */ /* 0x000fe20000400000 */
[----:B------:R-:W-:Y:S01]  /*1200*/  FMUL R0, R8, R13 ;  /* 0x0000000d08007220 */ /* 0x000fe20000400000 */
[----:B------:R-:W-:-:S02]  /*1210*/  FSEL R15, R19, 1, P5 ;  /* 0x3f800000130f7808 */ /* 0x000fc40002800000 */
[C---:B------:R-:W-:Y:S02]  /*1220*/  FSEL R8, R19.reuse, 1, P2 ;  /* 0x3f80000013087808 */ /* 0x040fe40001000000 */
[----:B------:R-:W-:Y:S01]  /*1230*/  FSEL R13, R19, 1, P6 ;  /* 0x3f800000130d7808 */ /* 0x000fe20003000000 */
[----:B---3--:R-:W-:Y:S01]  /*1240*/  FMUL R2, R29, R34 ;  /* 0x000000221d027220 */ /* 0x008fe20000400000 */
[----:B------:R-:W-:Y:S01]  /*1250*/  FSEL R19, R19, 1, P3 ;  /* 0x3f80000013137808 */ /* 0x000fe20001800000 */
[----:B----4-:R-:W-:Y:S01]  /*1260*/  FMUL R12, R31, R36 ;  /* 0x000000241f0c7220 */ /* 0x010fe20000400000 */
[----:B-----5:R-:W-:Y:S01]  /*1270*/  FMUL R27, R26, R27 ;  /* 0x0000001b1a1b7220 */ /* 0x020fe20000400000 */
[----:B0-----:R-:W-:Y:S01]  /*1280*/  FMUL R30, R30, R15 ;  /* 0x0000000f1e1e7220 */ /* 0x001fe20000400000 */
[----:B------:R-:W-:Y:S01]  /*1290*/  FMUL R2, R9, R2 ;  /* 0x0000000209027220 */ /* 0x000fe20000400000 */
[----:B-1----:R-:W-:Y:S01]  /*12a0*/  FMUL R33, R33, R8 ;  /* 0x0000000821217220 */ /* 0x002fe20000400000 */
[----:B------:R-:W-:Y:S01]  /*12b0*/  FMUL R12, R11, R12 ;  /* 0x0000000c0b0c7220 */ /* 0x000fe20000400000 */
[----:B--2---:R-:W-:Y:S01]  /*12c0*/  FMUL R32, R32, R13 ;  /* 0x0000000d20207220 */ /* 0x004fe20000400000 */
[----:B------:R-:W-:Y:S01]  /*12d0*/  FMUL R27, R10, R27 ;  /* 0x0000001b0a1b7220 */ /* 0x000fe20000400000 */
[----:B------:R-:W-:Y:S01]  /*12e0*/  FMUL R19, R24, R19 ;  /* 0x0000001318137220 */ /* 0x000fe20000400000 */
[----:B------:R-:W-:-:S02]  /*12f0*/  F2FP.BF16.PACK_AB R8, R18, R23 ;  /* 0x000000171208723e */ /* 0x000fc400000010ff */
[----:B------:R-:W-:Y:S02]  /*1300*/  F2FP.BF16.PACK_AB R9, R25, R22 ;  /* 0x000000161909723e */ /* 0x000fe400000010ff */
[----:B------:R-:W-:Y:S02]  /*1310*/  F2FP.BF16.PACK_AB R10, R28, R21 ;  /* 0x000000151c0a723e */ /* 0x000fe400000010ff */
[----:B------:R-:W-:Y:S01]  /*1320*/  F2FP.BF16.PACK_AB R11, R3, R20 ;  /* 0x00000014030b723e */ /* 0x000fe200000010ff */
[----:B------:R-:W-:Y:S01]  /*1330*/  FMUL R7, R7, R30 ;  /* 0x0000001e07077220 */ /* 0x000fe20000400000 */
[----:B------:R-:W-:Y:S01]  /*1340*/  FMUL R33, R6, R33 ;  /* 0x0000002106217220 */ /* 0x000fe20000400000 */
[----:B------:R-:W-:Y:S01]  /*1350*/  FMUL R5, R5, R32 ;  /* 0x0000002005057220 */ /* 0x000fe20000400000 */
[----:B------:R-:W-:Y:S01]  /*1360*/  FMUL R4, R4, R19 ;  /* 0x0000001304047220 */ /* 0x000fe20000400000 */
[----:B------:R0:W-:Y:S01]  /*1370*/  @!P1 STG.E.128 [R16.64], R8 ;  /* 0x0000000810009986 */ /* 0x0001e2000c101d04 */
[----:B------:R-:W-:-:S02]  /*1380*/  F2FP.BF16.PACK_AB R24, R7, R0 ;  /* 0x000000000718723e */ /* 0x000fc400000010ff */
[----:B------:R-:W-:Y:S02]  /*1390*/  F2FP.BF16.PACK_AB R25, R33, R2 ;  /* 0x000000022119723e */ /* 0x000fe400000010ff */
[----:B------:R-:W-:Y:S02]  /*13a0*/  F2FP.BF16.PACK_AB R26, R5, R12 ;  /* 0x0000000c051a723e */ /* 0x000fe400000010ff */
[----:B------:R-:W-:Y:S01]  /*13b0*/  F2FP.BF16.PACK_AB R27, R4, R27 ;  /* 0x0000001b041b723e */ /* 0x000fe200000010ff */
[----:B------:R-:W-:Y:S06]  /*13c0*/  @P0 EXIT ;  /* 0x000000000000094d */ /* 0x000fec0003800000 */
[----:B------:R-:W-:Y:S01]  /*13d0*/  STG.E.128 [R16.64+0x800], R24 ;  /* 0x0008001810007986 */ /* 0x000fe2000c101d04 */
[----:B------:R-:W-:Y:S05]  /*13e0*/  EXIT ;  /* 0x000000000000794d */ /* 0x000fea0003800000 */
.L_x_0:
[----:B------:R-:W-:-:S00]  /*13f0*/  BRA `(.L_x_0) ;  /* 0xfffffff000007947 */ /* 0x000fc0000383ffff */
[----:B------:R-:W-:-:S00]  /*1400*/  NOP ;  /* 0x0000000000007918 */ /* 0x000fc00000000000 */
[----:B------:R-:W-:-:S00]  /*1410*/  NOP ;  /* 0x0000000000007918 */ /* 0x000fc00000000000 */
[----:B------:R-:W-:-:S00]  /*1420*/  NOP ;  /* 0x0000000000007918 */ /* 0x000fc00000000000 */
[----:B------:R-:W-:-:S00]  /*1430*/  NOP ;  /* 0x0000000000007918 */ /* 0x000fc00000000000 */
[----:B------:R-:W-:-:S00]  /*1440*/  NOP ;  /* 0x0000000000007918 */ /* 0x000fc00000000000 */
[----:B------:R-:W-:-:S00]  /*1450*/  NOP ;  /* 0x0000000000007918 */ /* 0x000fc00000000000 */
[----:B------:R-:W-:-:S00]  /*1460*/  NOP ;  /* 0x0000000000007918 */ /* 0x000fc00000000000 */
[----:B------:R-:W-:-:S00]  /*1470*/  NOP ;  /* 0x0000000000007918 */ /* 0x000fc00000000000 */
.L_x_1:
